	.headerflags	@"EF_CUDA_TEXMODE_UNIFIED EF_CUDA_64BIT_ADDRESS EF_CUDA_ACCELERATORS EF_CUDA_SM90 EF_CUDA_VIRTUAL_SM(EF_CUDA_SM90)"
	.elftype	@"ET_EXEC"


//--------------------- .nv.info                  --------------------------
	.section	.nv.info,"",@"SHT_CUDA_INFO"
	.align	4


	//----- nvinfo : EIATTR_REGCOUNT
	.align		4
        /*0000*/ 	.byte	0x04, 0x2f
        /*0002*/ 	.short	(.L_1 - .L_0)
	.align		4
.L_0:
        /*0004*/ 	.word	index@(triton_poi_fused_cat_17)
        /*0008*/ 	.word	0x00000016


	//----- nvinfo : EIATTR_MIN_STACK_SIZE
	.align		4
.L_1:
        /*000c*/ 	.byte	0x04, 0x12
        /*000e*/ 	.short	(.L_3 - .L_2)
	.align		4
.L_2:
        /*0010*/ 	.word	index@(triton_poi_fused_cat_17)
        /*0014*/ 	.word	0x00000000


	//----- nvinfo : EIATTR_FRAME_SIZE
	.align		4
.L_3:
        /*0018*/ 	.byte	0x04, 0x11
        /*001a*/ 	.short	(.L_5 - .L_4)
	.align		4
.L_4:
        /*001c*/ 	.word	index@(triton_poi_fused_cat_17)
        /*0020*/ 	.word	0x00000000


	//----- nvinfo : EIATTR_MIN_STACK_SIZE
	.align		4
.L_5:
        /*0024*/ 	.byte	0x04, 0x12
        /*0026*/ 	.short	(.L_7 - .L_6)
	.align		4
.L_6:
        /*0028*/ 	.word	index@(triton_poi_fused_cat_17)
        /*002c*/ 	.word	0x00000000
.L_7:


//--------------------- .nv.info.triton_poi_fused_cat_17 --------------------------
	.section	.nv.info.triton_poi_fused_cat_17,"",@"SHT_CUDA_INFO"
	.sectionflags	@""
	.align	4


	//----- nvinfo : EIATTR_CUDA_API_VERSION
	.align		4
        /*0000*/ 	.byte	0x04, 0x37
        /*0002*/ 	.short	(.L_9 - .L_8)
.L_8:
        /*0004*/ 	.word	0x0000007c


	//----- nvinfo : EIATTR_KPARAM_INFO
	.align		4
.L_9:
        /*0008*/ 	.byte	0x04, 0x17
        /*000a*/ 	.short	(.L_11 - .L_10)
.L_10:
        /*000c*/ 	.word	0x00000000
        /*0010*/ 	.short	0x0005
        /*0012*/ 	.short	0x0028
        /*0014*/ 	.byte	0x00, 0xf0, 0x11, 0x00


	//----- nvinfo : EIATTR_KPARAM_INFO
	.align		4
.L_11:
        /*0018*/ 	.byte	0x04, 0x17
        /*001a*/ 	.short	(.L_13 - .L_12)
.L_12:
        /*001c*/ 	.word	0x00000000
        /*0020*/ 	.short	0x0004
        /*0022*/ 	.short	0x0020
        /*0024*/ 	.byte	0x00, 0xf4, 0x21, 0x00


	//----- nvinfo : EIATTR_KPARAM_INFO
	.align		4
.L_13:
        /*0028*/ 	.byte	0x04, 0x17
        /*002a*/ 	.short	(.L_15 - .L_14)
.L_14:
        /*002c*/ 	.word	0x00000000
        /*0030*/ 	.short	0x0003
        /*0032*/ 	.short	0x0018
        /*0034*/ 	.byte	0x00, 0xf4, 0x21, 0x00


	//----- nvinfo : EIATTR_KPARAM_INFO
	.align		4
.L_15:
        /*0038*/ 	.byte	0x04, 0x17
        /*003a*/ 	.short	(.L_17 - .L_16)
.L_16:
        /*003c*/ 	.word	0x00000000
        /*0040*/ 	.short	0x0002
        /*0042*/ 	.short	0x0010
        /*0044*/ 	.byte	0x00, 0xf4, 0x21, 0x00


	//----- nvinfo : EIATTR_KPARAM_INFO
	.align		4
.L_17:
        /*0048*/ 	.byte	0x04, 0x17
        /*004a*/ 	.short	(.L_19 - .L_18)
.L_18:
        /*004c*/ 	.word	0x00000000
        /*0050*/ 	.short	0x0001
        /*0052*/ 	.short	0x0008
        /*0054*/ 	.byte	0x00, 0xf4, 0x21, 0x00


	//----- nvinfo : EIATTR_KPARAM_INFO
	.align		4
.L_19:
        /*0058*/ 	.byte	0x04, 0x17
        /*005a*/ 	.short	(.L_21 - .L_20)
.L_20:
        /*005c*/ 	.word	0x00000000
        /*0060*/ 	.short	0x0000
        /*0062*/ 	.short	0x0000
        /*0064*/ 	.byte	0x00, 0xf4, 0x21, 0x00


	//----- nvinfo : EIATTR_SPARSE_MMA_MASK
	.align		4
.L_21:
        /*0068*/ 	.byte	0x03, 0x50
        /*006a*/ 	.short	0x0000


	//----- nvinfo : EIATTR_MAXREG_COUNT
	.align		4
        /*006c*/ 	.byte	0x03, 0x1b
        /*006e*/ 	.short	0x00ff


	//----- nvinfo : EIATTR_EXIT_INSTR_OFFSETS
	.align		4
        /*0070*/ 	.byte	0x04, 0x1c
        /*0072*/ 	.short	(.L_23 - .L_22)


	//   ....[0]....
.L_22:
        /*0074*/ 	.word	0x00000660


	//----- nvinfo : EIATTR_REQNTID
	.align		4
.L_23:
        /*0078*/ 	.byte	0x04, 0x10
        /*007a*/ 	.short	(.L_25 - .L_24)
.L_24:
        /*007c*/ 	.word	0x00000100
        /*0080*/ 	.word	0x00000001
        /*0084*/ 	.word	0x00000001


	//----- nvinfo : EIATTR_CBANK_PARAM_SIZE
	.align		4
.L_25:
        /*0088*/ 	.byte	0x03, 0x19
        /*008a*/ 	.short	0x002c


	//----- nvinfo : EIATTR_PARAM_CBANK
	.align		4
        /*008c*/ 	.byte	0x04, 0x0a
        /*008e*/ 	.short	(.L_27 - .L_26)
	.align		4
.L_26:
        /*0090*/ 	.word	index@(.nv.constant0.triton_poi_fused_cat_17)
        /*0094*/ 	.short	0x0210
        /*0096*/ 	.short	0x002c


	//----- nvinfo : EIATTR_SW_WAR
	.align		4
.L_27:
        /*0098*/ 	.byte	0x04, 0x36
        /*009a*/ 	.short	(.L_29 - .L_28)
.L_28:
        /*009c*/ 	.word	0x00000008
.L_29:


//--------------------- .nv.callgraph             --------------------------
	.section	.nv.callgraph,"",@"SHT_CUDA_CALLGRAPH"
	.align	4
	.sectionentsize	8
	.align		4
        /*0000*/ 	.word	0x00000000
	.align		4
        /*0004*/ 	.word	0xffffffff
	.align		4
        /*0008*/ 	.word	0x00000000
	.align		4
        /*000c*/ 	.word	0xfffffffe
	.align		4
        /*0010*/ 	.word	0x00000000
	.align		4
        /*0014*/ 	.word	0xfffffffd
	.align		4
        /*0018*/ 	.word	0x00000000
	.align		4
        /*001c*/ 	.word	0xfffffffc


//--------------------- .text.triton_poi_fused_cat_17 --------------------------
	.section	.text.triton_poi_fused_cat_17,"ax",@progbits
	.align	128
        .global         triton_poi_fused_cat_17
        .type           triton_poi_fused_cat_17,@function
        .size           triton_poi_fused_cat_17,(.L_x_1 - triton_poi_fused_cat_17)
        .other          triton_poi_fused_cat_17,@"STO_CUDA_ENTRY STV_DEFAULT"
triton_poi_fused_cat_17:
.text.triton_poi_fused_cat_17:
[----:B------:R-:W-:Y:S01]  /*0000*/  LDC R1, c[0x0][0x28] ;  /* 0x00000a00ff017b82 */ /* 0x000fe20000000800 */
[----:B------:R-:W1:Y:S07]  /*0010*/  S2R R0, SR_TID.X ;  /* 0x0000000000007919 */ /* 0x000e6e0000002100 */
[----:B------:R-:W2:Y:S01]  /*0020*/  LDC.64 R6, c[0x0][0x210] ;  /* 0x00008400ff067b82 */ /* 0x000ea20000000a00 */
[----:B------:R-:W-:Y:S01]  /*0030*/  ULDC.64 UR4, c[0x0][0x208] ;  /* 0x0000820000047ab9 */ /* 0x000fe20000000a00 */
[----:B------:R-:W3:Y:S06]  /*0040*/  S2R R3, SR_CTAID.X ;  /* 0x0000000000037919 */ /* 0x000eec0000002500 */
[----:B------:R-:W4:Y:S08]  /*0050*/  LDC.64 R8, c[0x0][0x228] ;  /* 0x00008a00ff087b82 */ /* 0x000f300000000a00 */
[----:B------:R-:W5:Y:S08]  /*0060*/  LDC.64 R14, c[0x0][0x220] ;  /* 0x00008800ff0e7b82 */ /* 0x000f700000000a00 */
[----:B------:R-:W4:Y:S01]  /*0070*/  LDC.64 R12, c[0x0][0x218] ;  /* 0x00008600ff0c7b82 */ /* 0x000f220000000a00 */
[----:B-1----:R-:W-:-:S05]  /*0080*/  IMAD.SHL.U32 R0, R0, 0x2, RZ ;  /* 0x0000000200007824 */ /* 0x002fca00078e00ff */
[----:B------:R-:W-:-:S04]  /*0090*/  LOP3.LUT R0, R0, 0x1fe, RZ, 0xc0, !PT ;  /* 0x000001fe00007812 */ /* 0x000fc800078ec0ff */
[----:B---3--:R-:W-:-:S04]  /*00a0*/  LEA R0, R3, R0, 0x9 ;  /* 0x0000000003007211 */ /* 0x008fc800078e48ff */
[----:B------:R-:W-:-:S04]  /*00b0*/  SHF.R.S32.HI R3, RZ, 0x1f, R0 ;  /* 0x0000001fff037819 */ /* 0x000fc80000011400 */
[----:B------:R-:W-:-:S04]  /*00c0*/  LEA.HI R3, R3, R0, RZ, 0x8 ;  /* 0x0000000003037211 */ /* 0x000fc800078f40ff */
[----:B------:R-:W-:Y:S02]  /*00d0*/  LOP3.LUT R5, R3, 0xffffff00, RZ, 0xc0, !PT ;  /* 0xffffff0003057812 */ /* 0x000fe400078ec0ff */
[----:B------:R-:W-:-:S03]  /*00e0*/  SHF.R.S32.HI R3, RZ, 0x8, R3 ;  /* 0x00000008ff037819 */ /* 0x000fc60000011403 */
[----:B------:R-:W-:-:S05]  /*00f0*/  IMAD.IADD R10, R0, 0x1, -R5 ;  /* 0x00000001000a7824 */ /* 0x000fca00078e0a05 */
[----:B------:R-:W-:Y:S02]  /*0100*/  ISETP.GE.AND P1, PT, R10, 0x40, PT ;  /* 0x000000400a00780c */ /* 0x000fe40003f26270 */
[----:B------:R-:W-:Y:S02]  /*0110*/  LEA R11, R3, R10, 0x6 ;  /* 0x0000000a030b7211 */ /* 0x000fe400078e30ff */
[----:B------:R-:W-:-:S03]  /*0120*/  CS2R R2, SRZ ;  /* 0x0000000000027805 */ /* 0x000fc6000001ff00 */
[----:B--2---:R-:W-:-:S06]  /*0130*/  IMAD.WIDE R6, R11, 0x4, R6 ;  /* 0x000000040b067825 */ /* 0x004fcc00078e0206 */
[----:B------:R1:W2:Y:S01]  /*0140*/  @!P1 LDG.E.EL.64 R2, desc[UR4][R6.64] ;  /* 0x0000000406029981 */ /* 0x0002a2000c2e1b00 */
[----:B------:R-:W-:Y:S02]  /*0150*/  ISETP.GT.AND P2, PT, R10, 0xbf, PT ;  /* 0x000000bf0a00780c */ /* 0x000fe40003f44270 */
[----:B------:R-:W-:Y:S01]  /*0160*/  CS2R R4, SRZ ;  /* 0x0000000000047805 */ /* 0x000fe2000001ff00 */
[----:B----4-:R-:W-:-:S10]  /*0170*/  IMAD.WIDE R8, R11, 0x4, R8 ;  /* 0x000000040b087825 */ /* 0x010fd400078e0208 */
[----:B------:R3:W4:Y:S01]  /*0180*/  @P2 LDG.E.EL.64 R4, desc[UR4][R8.64+-0x300] ;  /* 0xfffd000408042981 */ /* 0x000722000c2e1b00 */
[----:B------:R-:W-:Y:S02]  /*0190*/  LOP3.LUT R10, R10, 0xffffffc0, RZ, 0xc0, !PT ;  /* 0xffffffc00a0a7812 */ /* 0x000fe400078ec0ff */
[----:B-1----:R-:W-:Y:S01]  /*01a0*/  CS2R R6, SRZ ;  /* 0x0000000000067805 */ /* 0x002fe2000001ff00 */
[C---:B-----5:R-:W-:Y:S01]  /*01b0*/  IMAD.WIDE R14, R11.reuse, 0x4, R14 ;  /* 0x000000040b0e7825 */ /* 0x060fe200078e020e */
[C---:B------:R-:W-:Y:S02]  /*01c0*/  ISETP.NE.AND P3, PT, R10.reuse, 0x80, PT ;  /* 0x000000800a00780c */ /* 0x040fe40003f65270 */
[----:B------:R-:W-:Y:S01]  /*01d0*/  ISETP.NE.AND P0, PT, R10, 0x40, PT ;  /* 0x000000400a00780c */ /* 0x000fe20003f05270 */
[----:B0-----:R-:W-:Y:S01]  /*01e0*/  IMAD.WIDE R12, R11, 0x4, R12 ;  /* 0x000000040b0c7825 */ /* 0x001fe200078e020c */
[----:B---3--:R-:W-:-:S09]  /*01f0*/  CS2R R8, SRZ ;  /* 0x0000000000087805 */ /* 0x008fd2000001ff00 */
[----:B------:R0:W3:Y:S04]  /*0200*/  @!P3 LDG.E.EL.64 R6, desc[UR4][R14.64+-0x200] ;  /* 0xfffe00040e06b981 */ /* 0x0000e8000c2e1b00 */
[----:B------:R1:W5:Y:S01]  /*0210*/  @!P0 LDG.E.EL.64 R8, desc[UR4][R12.64+-0x100] ;  /* 0xffff00040c088981 */ /* 0x000362000c2e1b00 */
[----:B------:R-:W-:Y:S01]  /*0220*/  IMAD.MOV.U32 R19, RZ, RZ, 0x3e800000 ;  /* 0x3e800000ff137424 */ /* 0x000fe200078e00ff */
[----:B--2---:R-:W-:-:S05]  /*0230*/  SEL R10, R2, RZ, !P1 ;  /* 0x000000ff020a7207 */ /* 0x004fca0004800000 */
[----:B------:R-:W-:-:S04]  /*0240*/  FADD R2, RZ, -R10 ;  /* 0x8000000aff027221 */ /* 0x000fc80000000000 */
[----:B------:R-:W-:-:S05]  /*0250*/  FMUL R16, R2, 1.4426950216293334961 ;  /* 0x3fb8aa3b02107820 */ /* 0x000fca0000400000 */
[----:B------:R-:W-:Y:S02]  /*0260*/  FSETP.GEU.AND P4, PT, R16, -126, PT ;  /* 0xc2fc00001000780b */ /* 0x000fe40003f8e000 */
[----:B----4-:R-:W-:Y:S02]  /*0270*/  SEL R11, R4, RZ, P2 ;  /* 0x000000ff040b7207 */ /* 0x010fe40001000000 */
[----:B------:R-:W-:Y:S02]  /*0280*/  SEL R5, R5, RZ, P2 ;  /* 0x000000ff05057207 */ /* 0x000fe40001000000 */
[----:B------:R-:W-:Y:S01]  /*0290*/  SEL R4, R3, RZ, !P1 ;  /* 0x000000ff03047207 */ /* 0x000fe20004800000 */
[----:B------:R-:W-:-:S04]  /*02a0*/  FADD R2, RZ, -R11 ;  /* 0x8000000bff027221 */ /* 0x000fc80000000000 */
[----:B0-----:R-:W-:Y:S01]  /*02b0*/  FMUL R14, R2, 1.4426950216293334961 ;  /* 0x3fb8aa3b020e7820 */ /* 0x001fe20000400000 */
[----:B------:R-:W-:Y:S01]  /*02c0*/  FADD R2, RZ, -R5 ;  /* 0x80000005ff027221 */ /* 0x000fe20000000000 */
[----:B------:R-:W-:-:S03]  /*02d0*/  @!P4 FMUL R16, R16, 0.5 ;  /* 0x3f0000001010c820 */ /* 0x000fc60000400000 */
[----:B------:R-:W-:Y:S01]  /*02e0*/  FSETP.GEU.AND P5, PT, R14, -126, PT ;  /* 0xc2fc00000e00780b */ /* 0x000fe20003fae000 */
[----:B-1----:R-:W0:Y:S01]  /*02f0*/  MUFU.EX2 R12, R16 ;  /* 0x00000010000c7308 */ /* 0x002e220000000800 */
[----:B------:R-:W-:Y:S01]  /*0300*/  FMUL R15, R2, 1.4426950216293334961 ;  /* 0x3fb8aa3b020f7820 */ /* 0x000fe20000400000 */
[----:B------:R-:W-:Y:S01]  /*0310*/  FADD R2, RZ, -R4 ;  /* 0x80000004ff027221 */ /* 0x000fe20000000000 */
[----:B---3--:R-:W-:Y:S02]  /*0320*/  SEL R6, R6, RZ, !P3 ;  /* 0x000000ff06067207 */ /* 0x008fe40005800000 */
[----:B------:R-:W-:Y:S01]  /*0330*/  SEL R7, R7, RZ, !P3 ;  /* 0x000000ff07077207 */ /* 0x000fe20005800000 */
[----:B------:R-:W-:Y:S01]  /*0340*/  FMUL R2, R2, 1.4426950216293334961 ;  /* 0x3fb8aa3b02027820 */ /* 0x000fe20000400000 */
[----:B------:R-:W-:-:S05]  /*0350*/  FSETP.GEU.AND P6, PT, R15, -126, PT ;  /* 0xc2fc00000f00780b */ /* 0x000fca0003fce000 */
[----:B------:R-:W-:Y:S01]  /*0360*/  @!P5 FMUL R14, R14, 0.5 ;  /* 0x3f0000000e0ed820 */ /* 0x000fe20000400000 */
[----:B0-----:R-:W-:Y:S01]  /*0370*/  @!P4 FMUL R12, R12, R12 ;  /* 0x0000000c0c0cc220 */ /* 0x001fe20000400000 */
[----:B------:R-:W-:Y:S02]  /*0380*/  FSETP.GEU.AND P4, PT, R2, -126, PT ;  /* 0xc2fc00000200780b */ /* 0x000fe40003f8e000 */
[----:B------:R-:W0:Y:S01]  /*0390*/  MUFU.EX2 R13, R14 ;  /* 0x0000000e000d7308 */ /* 0x000e220000000800 */
[----:B------:R-:W-:-:S03]  /*03a0*/  FADD R12, R12, 1 ;  /* 0x3f8000000c0c7421 */ /* 0x000fc60000000000 */
[----:B------:R-:W-:-:S04]  /*03b0*/  @!P6 FMUL R15, R15, 0.5 ;  /* 0x3f0000000f0fe820 */ /* 0x000fc80000400000 */
[----:B------:R-:W1:Y:S03]  /*03c0*/  MUFU.EX2 R16, R15 ;  /* 0x0000000f00107308 */ /* 0x000e660000000800 */
[----:B------:R-:W-:Y:S01]  /*03d0*/  @!P4 FMUL R2, R2, 0.5 ;  /* 0x3f0000000202c820 */ /* 0x000fe20000400000 */
[----:B0-----:R-:W-:-:S04]  /*03e0*/  @!P5 FMUL R13, R13, R13 ;  /* 0x0000000d0d0dd220 */ /* 0x001fc80000400000 */
[----:B------:R-:W0:Y:S01]  /*03f0*/  MUFU.EX2 R3, R2 ;  /* 0x0000000200037308 */ /* 0x000e220000000800 */
[----:B------:R-:W-:Y:S01]  /*0400*/  FSETP.GT.AND P5, PT, R12, 8.50705917302346158658e+37, PT ;  /* 0x7e8000000c00780b */ /* 0x000fe20003fa4000 */
[----:B------:R-:W-:Y:S01]  /*0410*/  FADD R17, R13, 1 ;  /* 0x3f8000000d117421 */ /* 0x000fe20000000000 */
[----:B-1----:R-:W-:-:S04]  /*0420*/  @!P6 FMUL R16, R16, R16 ;  /* 0x000000101010e220 */ /* 0x002fc80000400000 */
[----:B------:R-:W-:Y:S01]  /*0430*/  FSETP.GT.AND P6, PT, R17, 8.50705917302346158658e+37, PT ;  /* 0x7e8000001100780b */ /* 0x000fe20003fc4000 */
[----:B------:R-:W-:-:S03]  /*0440*/  FADD R16, R16, 1 ;  /* 0x3f80000010107421 */ /* 0x000fc60000000000 */
[----:B------:R-:W-:-:S03]  /*0450*/  FSEL R14, R19, 1, P6 ;  /* 0x3f800000130e7808 */ /* 0x000fc60003000000 */
[----:B------:R-:W-:Y:S01]  /*0460*/  @P5 FMUL R12, R12, 0.25 ;  /* 0x3e8000000c0c5820 */ /* 0x000fe20000400000 */
[----:B0-----:R-:W-:Y:S01]  /*0470*/  @!P4 FMUL R3, R3, R3 ;  /* 0x000000030303c220 */ /* 0x001fe20000400000 */
[----:B------:R-:W-:-:S03]  /*0480*/  FSETP.GT.AND P4, PT, R16, 8.50705917302346158658e+37, PT ;  /* 0x7e8000001000780b */ /* 0x000fc60003f84000 */
[----:B------:R-:W-:Y:S01]  /*0490*/  FADD R13, R3, 1 ;  /* 0x3f800000030d7421 */ /* 0x000fe20000000000 */
[----:B------:R-:W-:Y:S01]  /*04a0*/  MUFU.RCP R12, R12 ;  /* 0x0000000c000c7308 */ /* 0x000fe20000001000 */
[----:B------:R-:W-:Y:S01]  /*04b0*/  @P6 FMUL R17, R17, 0.25 ;  /* 0x3e80000011116820 */ /* 0x000fe20000400000 */
[----:B------:R-:W0:Y:S01]  /*04c0*/  LDC.64 R2, c[0x0][0x230] ;  /* 0x00008c00ff027b82 */ /* 0x000e220000000a00 */
[----:B------:R-:W-:Y:S02]  /*04d0*/  FSEL R15, R19, 1, P4 ;  /* 0x3f800000130f7808 */ /* 0x000fe40002000000 */
[----:B------:R-:W-:-:S03]  /*04e0*/  FSETP.GT.AND P6, PT, R13, 8.50705917302346158658e+37, PT ;  /* 0x7e8000000d00780b */ /* 0x000fc60003fc4000 */
[----:B------:R-:W1:Y:S01]  /*04f0*/  MUFU.RCP R17, R17 ;  /* 0x0000001100117308 */ /* 0x000e620000001000 */
[----:B------:R-:W-:-:S07]  /*0500*/  @P4 FMUL R16, R16, 0.25 ;  /* 0x3e80000010104820 */ /* 0x000fce0000400000 */
[----:B------:R-:W2:Y:S02]  /*0510*/  MUFU.RCP R16, R16 ;  /* 0x0000001000107308 */ /* 0x000ea40000001000 */
[----:B------:R-:W-:Y:S01]  /*0520*/  @P6 FMUL R13, R13, 0.25 ;  /* 0x3e8000000d0d6820 */ /* 0x000fe20000400000 */
[----:B-1----:R-:W-:-:S05]  /*0530*/  FMUL R14, R17, R14 ;  /* 0x0000000e110e7220 */ /* 0x002fca0000400000 */
[----:B------:R-:W1:Y:S01]  /*0540*/  MUFU.RCP R13, R13 ;  /* 0x0000000d000d7308 */ /* 0x000e620000001000 */
[----:B0-----:R-:W-:-:S04]  /*0550*/  IMAD.WIDE R2, R0, 0x4, R2 ;  /* 0x0000000400027825 */ /* 0x001fc800078e0202 */
[----:B--2---:R-:W-:Y:S01]  /*0560*/  FMUL R18, R16, R15 ;  /* 0x0000000f10127220 */ /* 0x004fe20000400000 */
[----:B------:R-:W-:Y:S01]  /*0570*/  FMUL R15, R11, R14 ;  /* 0x0000000e0b0f7220 */ /* 0x000fe20000400000 */
[C---:B------:R-:W-:Y:S02]  /*0580*/  FSEL R11, R19.reuse, 1, P5 ;  /* 0x3f800000130b7808 */ /* 0x040fe40002800000 */
[----:B------:R-:W-:Y:S01]  /*0590*/  FSEL R14, R19, 1, P6 ;  /* 0x3f800000130e7808 */ /* 0x000fe20003000000 */
[----:B------:R-:W-:Y:S01]  /*05a0*/  FMUL R18, R5, R18 ;  /* 0x0000001205127220 */ /* 0x000fe20000400000 */
[----:B------:R-:W-:Y:S01]  /*05b0*/  @P3 FSEL R6, R15, RZ, P2 ;  /* 0x000000ff0f063208 */ /* 0x000fe20001000000 */
[----:B------:R-:W-:Y:S01]  /*05c0*/  FMUL R11, R12, R11 ;  /* 0x0000000b0c0b7220 */ /* 0x000fe20000400000 */
[----:B-----5:R-:W-:Y:S01]  /*05d0*/  SEL R5, R8, RZ, !P0 ;  /* 0x000000ff08057207 */ /* 0x020fe20004000000 */
[----:B-1----:R-:W-:Y:S01]  /*05e0*/  FMUL R13, R13, R14 ;  /* 0x0000000e0d0d7220 */ /* 0x002fe20000400000 */
[----:B------:R-:W-:Y:S01]  /*05f0*/  @P3 FSEL R7, R18, RZ, P2 ;  /* 0x000000ff12073208 */ /* 0x000fe20001000000 */
[----:B------:R-:W-:Y:S01]  /*0600*/  FMUL R10, R10, R11 ;  /* 0x0000000b0a0a7220 */ /* 0x000fe20000400000 */
[----:B------:R-:W-:Y:S01]  /*0610*/  @P1 FSEL R10, R5, R6, !P0 ;  /* 0x00000006050a1208 */ /* 0x000fe20004000000 */
[----:B------:R-:W-:Y:S01]  /*0620*/  FMUL R11, R4, R13 ;  /* 0x0000000d040b7220 */ /* 0x000fe20000400000 */
[----:B------:R-:W-:-:S04]  /*0630*/  SEL R4, R9, RZ, !P0 ;  /* 0x000000ff09047207 */ /* 0x000fc80004000000 */
[----:B------:R-:W-:-:S05]  /*0640*/  @P1 FSEL R11, R4, R7, !P0 ;  /* 0x00000007040b1208 */ /* 0x000fca0004000000 */
[----:B------:R-:W-:Y:S01]  /*0650*/  STG.E.64 desc[UR4][R2.64], R10 ;  /* 0x0000000a02007986 */ /* 0x000fe2000c101b04 */
[----:B------:R-:W-:Y:S05]  /*0660*/  EXIT ;  /* 0x000000000000794d */ /* 0x000fea0003800000 */
.L_x_0:
[----:B------:R-:W-:-:S00]  /*0670*/  BRA `(.L_x_0) ;  /* 0xfffffffc00fc7947 */ /* 0x000fc0000383ffff */
[----:B------:R-:W-:-:S00]  /*0680*/  NOP ;  /* 0x0000000000007918 */ /* 0x000fc00000000000 */
[----:B------:R-:W-:-:S00]  /*0690*/  NOP ;  /* 0x0000000000007918 */ /* 0x000fc00000000000 */
[----:B------:R-:W-:-:S00]  /*06a0*/  NOP ;  /* 0x0000000000007918 */ /* 0x000fc00000000000 */
[----:B------:R-:W-:-:S00]  /*06b0*/  NOP ;  /* 0x0000000000007918 */ /* 0x000fc00000000000 */
[----:B------:R-:W-:-:S00]  /*06c0*/  NOP ;  /* 0x0000000000007918 */ /* 0x000fc00000000000 */
[----:B------:R-:W-:-:S00]  /*06d0*/  NOP ;  /* 0x0000000000007918 */ /* 0x000fc00000000000 */
[----:B------:R-:W-:-:S00]  /*06e0*/  NOP ;  /* 0x0000000000007918 */ /* 0x000fc00000000000 */
[----:B------:R-:W-:-:S00]  /*06f0*/  NOP ;  /* 0x0000000000007918 */ /* 0x000fc00000000000 */
.L_x_1:


//--------------------- .nv.constant0.triton_poi_fused_cat_17 --------------------------
	.section	.nv.constant0.triton_poi_fused_cat_17,"a",@progbits
	.sectionflags	@""
	.align	4
.nv.constant0.triton_poi_fused_cat_17:
	.zero		572
